//
// Generated by NVIDIA NVVM Compiler
//
// Compiler Build ID: CL-36424714
// Cuda compilation tools, release 13.0, V13.0.88
// Based on NVVM 20.0.0
//

.version 9.0
.target sm_100
.address_size 64

	// .globl	_Z12reduceKernelPfiS_
// _ZZ12reduceKernelPfiS_E10localblock has been demoted
// _ZZ13reduceKernel2PfiE10localblock has been demoted

.visible .entry _Z12reduceKernelPfiS_(
	.param .u64 .ptr .align 1 _Z12reduceKernelPfiS__param_0,
	.param .u32 _Z12reduceKernelPfiS__param_1,
	.param .u64 .ptr .align 1 _Z12reduceKernelPfiS__param_2
)
{
	.reg .pred 	%p<11>;
	.reg .b32 	%r<27>;
	.reg .b32 	%f<32>;
	.reg .b64 	%rd<11>;
	// demoted variable
	.shared .align 4 .b8 _ZZ12reduceKernelPfiS_E10localblock[2048];
	ld.param.u64 	%rd3, [_Z12reduceKernelPfiS__param_0];
	ld.param.u64 	%rd2, [_Z12reduceKernelPfiS__param_2];
	cvta.to.global.u64 	%rd4, %rd3;
	mov.u32 	%r1, %tid.x;
	mov.u32 	%r2, %ctaid.x;
	mov.u32 	%r7, %ntid.x;
	mad.lo.s32 	%r3, %r2, %r7, %r1;
	shl.b32 	%r8, %r3, 1;
	mul.wide.s32 	%rd5, %r8, 4;
	add.s64 	%rd1, %rd4, %rd5;
	ld.global.f32 	%f1, [%rd1];
	shl.b32 	%r4, %r1, 3;
	mov.u32 	%r9, _ZZ12reduceKernelPfiS_E10localblock;
	add.s32 	%r5, %r9, %r4;
	st.shared.f32 	[%r5], %f1;
	ld.global.f32 	%f2, [%rd1+4];
	st.shared.f32 	[%r5+4], %f2;
	bar.sync 	0;
	shl.b32 	%r6, %r7, 1;
	setp.ge.u32 	%p1, %r1, %r7;
	@%p1 bra 	$L__BB0_2;
	ld.shared.f32 	%f3, [%r5];
	ld.shared.f32 	%f4, [%r5+4];
	add.f32 	%f5, %f3, %f4;
	st.shared.f32 	[%r5], %f5;
$L__BB0_2:
	bar.sync 	0;
	shl.b32 	%r10, %r1, 2;
	setp.ge.u32 	%p2, %r10, %r6;
	@%p2 bra 	$L__BB0_4;
	add.s32 	%r11, %r5, %r4;
	ld.shared.f32 	%f6, [%r11];
	ld.shared.f32 	%f7, [%r11+8];
	add.f32 	%f8, %f6, %f7;
	st.shared.f32 	[%r11], %f8;
$L__BB0_4:
	bar.sync 	0;
	setp.ge.u32 	%p3, %r4, %r6;
	@%p3 bra 	$L__BB0_6;
	mad.lo.s32 	%r12, %r1, 24, %r5;
	ld.shared.f32 	%f9, [%r12];
	ld.shared.f32 	%f10, [%r12+16];
	add.f32 	%f11, %f9, %f10;
	st.shared.f32 	[%r12], %f11;
$L__BB0_6:
	bar.sync 	0;
	shl.b32 	%r13, %r1, 4;
	setp.ge.u32 	%p4, %r13, %r6;
	@%p4 bra 	$L__BB0_8;
	mad.lo.s32 	%r14, %r1, 56, %r5;
	ld.shared.f32 	%f12, [%r14];
	ld.shared.f32 	%f13, [%r14+32];
	add.f32 	%f14, %f12, %f13;
	st.shared.f32 	[%r14], %f14;
$L__BB0_8:
	bar.sync 	0;
	shl.b32 	%r15, %r1, 5;
	setp.ge.u32 	%p5, %r15, %r6;
	@%p5 bra 	$L__BB0_10;
	mad.lo.s32 	%r16, %r1, 120, %r5;
	ld.shared.f32 	%f15, [%r16];
	ld.shared.f32 	%f16, [%r16+64];
	add.f32 	%f17, %f15, %f16;
	st.shared.f32 	[%r16], %f17;
$L__BB0_10:
	bar.sync 	0;
	shl.b32 	%r17, %r1, 6;
	setp.ge.u32 	%p6, %r17, %r6;
	@%p6 bra 	$L__BB0_12;
	mad.lo.s32 	%r18, %r1, 248, %r5;
	ld.shared.f32 	%f18, [%r18];
	ld.shared.f32 	%f19, [%r18+128];
	add.f32 	%f20, %f18, %f19;
	st.shared.f32 	[%r18], %f20;
$L__BB0_12:
	bar.sync 	0;
	shl.b32 	%r19, %r1, 7;
	setp.ge.u32 	%p7, %r19, %r6;
	@%p7 bra 	$L__BB0_14;
	mad.lo.s32 	%r20, %r1, 504, %r5;
	ld.shared.f32 	%f21, [%r20];
	ld.shared.f32 	%f22, [%r20+256];
	add.f32 	%f23, %f21, %f22;
	st.shared.f32 	[%r20], %f23;
$L__BB0_14:
	bar.sync 	0;
	shl.b32 	%r21, %r1, 8;
	setp.ge.u32 	%p8, %r21, %r6;
	@%p8 bra 	$L__BB0_16;
	mad.lo.s32 	%r22, %r1, 1016, %r5;
	ld.shared.f32 	%f24, [%r22];
	ld.shared.f32 	%f25, [%r22+512];
	add.f32 	%f26, %f24, %f25;
	st.shared.f32 	[%r22], %f26;
$L__BB0_16:
	bar.sync 	0;
	shl.b32 	%r23, %r1, 9;
	setp.ge.u32 	%p9, %r23, %r6;
	@%p9 bra 	$L__BB0_18;
	mad.lo.s32 	%r24, %r1, 2040, %r5;
	ld.shared.f32 	%f27, [%r24];
	ld.shared.f32 	%f28, [%r24+1024];
	add.f32 	%f29, %f27, %f28;
	st.shared.f32 	[%r24], %f29;
$L__BB0_18:
	bar.sync 	0;
	sub.s32 	%r26, %r5, %r10;
	ld.shared.f32 	%f30, [%r26];
	mul.wide.s32 	%rd6, %r3, 4;
	sub.s64 	%rd7, %rd1, %rd6;
	st.global.f32 	[%rd7], %f30;
	setp.ne.s32 	%p10, %r1, 0;
	@%p10 bra 	$L__BB0_20;
	ld.shared.f32 	%f31, [_ZZ12reduceKernelPfiS_E10localblock];
	cvta.to.global.u64 	%rd8, %rd2;
	mul.wide.u32 	%rd9, %r2, 4;
	add.s64 	%rd10, %rd8, %rd9;
	st.global.f32 	[%rd10], %f31;
$L__BB0_20:
	ret;

}
	// .globl	_Z13reduceKernel2Pfi
.visible .entry _Z13reduceKernel2Pfi(
	.param .u64 .ptr .align 1 _Z13reduceKernel2Pfi_param_0,
	.param .u32 _Z13reduceKernel2Pfi_param_1
)
{
	.reg .pred 	%p<4>;
	.reg .b32 	%r<19>;
	.reg .b32 	%f<7>;
	.reg .b64 	%rd<7>;
	// demoted variable
	.shared .align 4 .b8 _ZZ13reduceKernel2PfiE10localblock[2048];
	ld.param.u64 	%rd2, [_Z13reduceKernel2Pfi_param_0];
	ld.param.u32 	%r18, [_Z13reduceKernel2Pfi_param_1];
	cvta.to.global.u64 	%rd3, %rd2;
	mov.u32 	%r8, %ctaid.x;
	mov.u32 	%r1, %ntid.x;
	mov.u32 	%r9, %tid.x;
	mad.lo.s32 	%r2, %r8, %r1, %r9;
	shl.b32 	%r10, %r2, 1;
	mul.wide.s32 	%rd4, %r10, 4;
	add.s64 	%rd1, %rd3, %rd4;
	ld.global.f32 	%f1, [%rd1];
	shl.b32 	%r11, %r2, 3;
	mov.u32 	%r12, _ZZ13reduceKernel2PfiE10localblock;
	add.s32 	%r13, %r12, %r11;
	st.shared.f32 	[%r13], %f1;
	ld.global.f32 	%f2, [%rd1+4];
	st.shared.f32 	[%r13+4], %f2;
	bar.sync 	0;
	setp.lt.s32 	%p1, %r18, 2;
	shl.b32 	%r14, %r2, 2;
	sub.s32 	%r3, %r13, %r14;
	@%p1 bra 	$L__BB1_5;
	shl.b32 	%r4, %r1, 1;
$L__BB1_2:
	shr.u32 	%r6, %r18, 1;
	add.s32 	%r15, %r6, %r2;
	setp.ge.u32 	%p2, %r15, %r4;
	@%p2 bra 	$L__BB1_4;
	ld.shared.f32 	%f3, [%r3];
	shl.b32 	%r16, %r6, 2;
	add.s32 	%r17, %r3, %r16;
	ld.shared.f32 	%f4, [%r17];
	add.f32 	%f5, %f3, %f4;
	st.shared.f32 	[%r3], %f5;
$L__BB1_4:
	bar.sync 	0;
	setp.gt.u32 	%p3, %r18, 3;
	mov.u32 	%r18, %r6;
	@%p3 bra 	$L__BB1_2;
$L__BB1_5:
	ld.shared.f32 	%f6, [%r3];
	mul.wide.s32 	%rd5, %r2, 4;
	sub.s64 	%rd6, %rd1, %rd5;
	st.global.f32 	[%rd6], %f6;
	ret;

}


// ===== COMPILED SASS (sm_100) =====

	.target	sm_100

	.elftype	@"ET_EXEC"


//--------------------- .note.nv.tkinfo           --------------------------
	.section	.note.nv.tkinfo,"",@"SHT_NOTE"
	.sectionflags	@"SHF_NOTE_NV_TKINFO"
	.tkinfo
        /*0018*/ 	.word	0x00000002
        /*0030*/ 	.string	""
        /*0030*/ 	.string	"ptxas"
        /*0030*/ 	.string	"Cuda compilation tools, release 13.0, V13.0.88"
        /*0030*/ 	.string	"Build cuda_13.0.r13.0/compiler.36424714_0"
        /*0030*/ 	.string	"-arch sm_100 -m 64 "



//--------------------- .note.nv.cuinfo           --------------------------
	.section	.note.nv.cuinfo,"",@"SHT_NOTE"
	.sectionflags	@"SHF_NOTE_NV_CUINFO"
        /*0018*/ 	.short	0x0002
        /*001a*/ 	.short	0x0064
        /*001c*/ 	.short	0x0082
	.zero		2


//--------------------- .nv.info                  --------------------------
	.section	.nv.info,"",@"SHT_CUDA_INFO"
	.align	4


	//----- nvinfo : EIATTR_REGCOUNT
	.align		4
        /*0000*/ 	.byte	0x04, 0x2f
        /*0002*/ 	.short	(.L_1 - .L_0)
	.align		4
.L_0:
        /*0004*/ 	.word	index@(_Z12reduceKernelPfiS_)
        /*0008*/ 	.word	0x00000011


	//----- nvinfo : EIATTR_FRAME_SIZE
	.align		4
.L_1:
        /*000c*/ 	.byte	0x04, 0x11
        /*000e*/ 	.short	(.L_3 - .L_2)
	.align		4
.L_2:
        /*0010*/ 	.word	index@(_Z12reduceKernelPfiS_)
        /*0014*/ 	.word	0x00000000


	//----- nvinfo : EIATTR_REGCOUNT
	.align		4
.L_3:
        /*0018*/ 	.byte	0x04, 0x2f
        /*001a*/ 	.short	(.L_5 - .L_4)
	.align		4
.L_4:
        /*001c*/ 	.word	index@(_Z13reduceKernel2Pfi)
        /*0020*/ 	.word	0x0000000e


	//----- nvinfo : EIATTR_FRAME_SIZE
	.align		4
.L_5:
        /*0024*/ 	.byte	0x04, 0x11
        /*0026*/ 	.short	(.L_7 - .L_6)
	.align		4
.L_6:
        /*0028*/ 	.word	index@(_Z13reduceKernel2Pfi)
        /*002c*/ 	.word	0x00000000


	//----- nvinfo : EIATTR_MIN_STACK_SIZE
	.align		4
.L_7:
        /*0030*/ 	.byte	0x04, 0x12
        /*0032*/ 	.short	(.L_9 - .L_8)
	.align		4
.L_8:
        /*0034*/ 	.word	index@(_Z13reduceKernel2Pfi)
        /*0038*/ 	.word	0x00000000


	//----- nvinfo : EIATTR_MIN_STACK_SIZE
	.align		4
.L_9:
        /*003c*/ 	.byte	0x04, 0x12
        /*003e*/ 	.short	(.L_11 - .L_10)
	.align		4
.L_10:
        /*0040*/ 	.word	index@(_Z12reduceKernelPfiS_)
        /*0044*/ 	.word	0x00000000
.L_11:


//--------------------- .nv.compat                --------------------------
	.section	.nv.compat,"",@"SHT_CUDA_COMPAT_INFO"
	.align	4
        /*0000*/ 	.byte	0x02, 0x09, 0x00, 0x00, 0x02, 0x02, 0x01, 0x00, 0x02, 0x05, 0x05, 0x00, 0x03, 0x07, 0x01, 0x01
        /*0010*/ 	.byte	0x02, 0x03, 0x00, 0x00, 0x02, 0x06, 0x01, 0x00, 0x04, 0x0b, 0x08, 0x00, 0x09, 0x00, 0x00, 0x00
        /*0020*/ 	.byte	0x00, 0x00, 0x00, 0x00


//--------------------- .nv.info._Z13reduceKernel2Pfi --------------------------
	.section	.nv.info._Z13reduceKernel2Pfi,"",@"SHT_CUDA_INFO"
	.sectionflags	@""
	.align	4


	//----- nvinfo : EIATTR_CUDA_API_VERSION
	.align		4
        /*0000*/ 	.byte	0x04, 0x37
        /*0002*/ 	.short	(.L_13 - .L_12)
.L_12:
        /*0004*/ 	.word	0x00000082


	//----- nvinfo : EIATTR_KPARAM_INFO
	.align		4
.L_13:
        /*0008*/ 	.byte	0x04, 0x17
        /*000a*/ 	.short	(.L_15 - .L_14)
.L_14:
        /*000c*/ 	.word	0x00000000
        /*0010*/ 	.short	0x0001
        /*0012*/ 	.short	0x0008
        /*0014*/ 	.byte	0x00, 0xf0, 0x11, 0x00


	//----- nvinfo : EIATTR_KPARAM_INFO
	.align		4
.L_15:
        /*0018*/ 	.byte	0x04, 0x17
        /*001a*/ 	.short	(.L_17 - .L_16)
.L_16:
        /*001c*/ 	.word	0x00000000
        /*0020*/ 	.short	0x0000
        /*0022*/ 	.short	0x0000
        /*0024*/ 	.byte	0x00, 0xf5, 0x21, 0x00


	//----- nvinfo : EIATTR_SPARSE_MMA_MASK
	.align		4
.L_17:
        /*0028*/ 	.byte	0x03, 0x50
        /*002a*/ 	.short	0x0000


	//----- nvinfo : EIATTR_MAXREG_COUNT
	.align		4
        /*002c*/ 	.byte	0x03, 0x1b
        /*002e*/ 	.short	0x00ff


	//----- nvinfo : EIATTR_NUM_BARRIERS
	.align		4
        /*0030*/ 	.byte	0x02, 0x4c
        /*0032*/ 	.byte	0x01
	.zero		1


	//----- nvinfo : EIATTR_MERCURY_ISA_VERSION
	.align		4
        /*0034*/ 	.byte	0x03, 0x5f
        /*0036*/ 	.short	0x0101


	//----- nvinfo : EIATTR_VRC_CTA_INIT_COUNT
	.align		4
        /*0038*/ 	.byte	0x02, 0x4a
	.zero		1
	.zero		1


	//----- nvinfo : EIATTR_EXIT_INSTR_OFFSETS
	.align		4
        /*003c*/ 	.byte	0x04, 0x1c
        /*003e*/ 	.short	(.L_19 - .L_18)


	//   ....[0]....
.L_18:
        /*0040*/ 	.word	0x00000290


	//----- nvinfo : EIATTR_CBANK_PARAM_SIZE
	.align		4
.L_19:
        /*0044*/ 	.byte	0x03, 0x19
        /*0046*/ 	.short	0x000c


	//----- nvinfo : EIATTR_PARAM_CBANK
	.align		4
        /*0048*/ 	.byte	0x04, 0x0a
        /*004a*/ 	.short	(.L_21 - .L_20)
	.align		4
.L_20:
        /*004c*/ 	.word	index@(.nv.constant0._Z13reduceKernel2Pfi)
        /*0050*/ 	.short	0x0380
        /*0052*/ 	.short	0x000c


	//----- nvinfo : EIATTR_SW_WAR
	.align		4
.L_21:
        /*0054*/ 	.byte	0x04, 0x36
        /*0056*/ 	.short	(.L_23 - .L_22)
.L_22:
        /*0058*/ 	.word	0x00000008
.L_23:


//--------------------- .nv.info._Z12reduceKernelPfiS_ --------------------------
	.section	.nv.info._Z12reduceKernelPfiS_,"",@"SHT_CUDA_INFO"
	.sectionflags	@""
	.align	4


	//----- nvinfo : EIATTR_CUDA_API_VERSION
	.align		4
        /*0000*/ 	.byte	0x04, 0x37
        /*0002*/ 	.short	(.L_25 - .L_24)
.L_24:
        /*0004*/ 	.word	0x00000082


	//----- nvinfo : EIATTR_KPARAM_INFO
	.align		4
.L_25:
        /*0008*/ 	.byte	0x04, 0x17
        /*000a*/ 	.short	(.L_27 - .L_26)
.L_26:
        /*000c*/ 	.word	0x00000000
        /*0010*/ 	.short	0x0002
        /*0012*/ 	.short	0x0010
        /*0014*/ 	.byte	0x00, 0xf5, 0x21, 0x00


	//----- nvinfo : EIATTR_KPARAM_INFO
	.align		4
.L_27:
        /*0018*/ 	.byte	0x04, 0x17
        /*001a*/ 	.short	(.L_29 - .L_28)
.L_28:
        /*001c*/ 	.word	0x00000000
        /*0020*/ 	.short	0x0001
        /*0022*/ 	.short	0x0008
        /*0024*/ 	.byte	0x00, 0xf0, 0x11, 0x00


	//----- nvinfo : EIATTR_KPARAM_INFO
	.align		4
.L_29:
        /*0028*/ 	.byte	0x04, 0x17
        /*002a*/ 	.short	(.L_31 - .L_30)
.L_30:
        /*002c*/ 	.word	0x00000000
        /*0030*/ 	.short	0x0000
        /*0032*/ 	.short	0x0000
        /*0034*/ 	.byte	0x00, 0xf5, 0x21, 0x00


	//----- nvinfo : EIATTR_SPARSE_MMA_MASK
	.align		4
.L_31:
        /*0038*/ 	.byte	0x03, 0x50
        /*003a*/ 	.short	0x0000


	//----- nvinfo : EIATTR_MAXREG_COUNT
	.align		4
        /*003c*/ 	.byte	0x03, 0x1b
        /*003e*/ 	.short	0x00ff


	//----- nvinfo : EIATTR_NUM_BARRIERS
	.align		4
        /*0040*/ 	.byte	0x02, 0x4c
        /*0042*/ 	.byte	0x01
	.zero		1


	//----- nvinfo : EIATTR_MERCURY_ISA_VERSION
	.align		4
        /*0044*/ 	.byte	0x03, 0x5f
        /*0046*/ 	.short	0x0101


	//----- nvinfo : EIATTR_VRC_CTA_INIT_COUNT
	.align		4
        /*0048*/ 	.byte	0x02, 0x4a
	.zero		1
	.zero		1


	//----- nvinfo : EIATTR_EXIT_INSTR_OFFSETS
	.align		4
        /*004c*/ 	.byte	0x04, 0x1c
        /*004e*/ 	.short	(.L_33 - .L_32)


	//   ....[0]....
.L_32:
        /*0050*/ 	.word	0x000005e0


	//   ....[1]....
        /*0054*/ 	.word	0x00000630


	//----- nvinfo : EIATTR_CBANK_PARAM_SIZE
	.align		4
.L_33:
        /*0058*/ 	.byte	0x03, 0x19
        /*005a*/ 	.short	0x0018


	//----- nvinfo : EIATTR_PARAM_CBANK
	.align		4
        /*005c*/ 	.byte	0x04, 0x0a
        /*005e*/ 	.short	(.L_35 - .L_34)
	.align		4
.L_34:
        /*0060*/ 	.word	index@(.nv.constant0._Z12reduceKernelPfiS_)
        /*0064*/ 	.short	0x0380
        /*0066*/ 	.short	0x0018


	//----- nvinfo : EIATTR_SW_WAR
	.align		4
.L_35:
        /*0068*/ 	.byte	0x04, 0x36
        /*006a*/ 	.short	(.L_37 - .L_36)
.L_36:
        /*006c*/ 	.word	0x00000008
.L_37:


//--------------------- .nv.callgraph             --------------------------
	.section	.nv.callgraph,"",@"SHT_CUDA_CALLGRAPH"
	.align	4
	.sectionentsize	8
	.align		4
        /*0000*/ 	.word	0x00000000
	.align		4
        /*0004*/ 	.word	0xffffffff
	.align		4
        /*0008*/ 	.word	0x00000000
	.align		4
        /*000c*/ 	.word	0xfffffffe
	.align		4
        /*0010*/ 	.word	0x00000000
	.align		4
        /*0014*/ 	.word	0xfffffffd
	.align		4
        /*0018*/ 	.word	0x00000000
	.align		4
        /*001c*/ 	.word	0xfffffffc


//--------------------- .text._Z13reduceKernel2Pfi --------------------------
	.section	.text._Z13reduceKernel2Pfi,"ax",@progbits
	.align	128
        .global         _Z13reduceKernel2Pfi
        .type           _Z13reduceKernel2Pfi,@function
        .size           _Z13reduceKernel2Pfi,(.L_x_4 - _Z13reduceKernel2Pfi)
        .other          _Z13reduceKernel2Pfi,@"STO_CUDA_ENTRY STV_DEFAULT"
_Z13reduceKernel2Pfi:
.text._Z13reduceKernel2Pfi:
[----:B------:R-:W-:Y:S01]  /*0000*/  LDC R1, c[0x0][0x37c] ;  /* 0x0000df00ff017b82 */ /* 0x000fe20000000800 */
[----:B------:R-:W0:Y:S07]  /*0010*/  S2R R5, SR_TID.X ;  /* 0x0000000000057919 */ /* 0x000e2e0000002100 */
[----:B------:R-:W0:Y:S01]  /*0020*/  S2UR UR4, SR_CTAID.X ;  /* 0x00000000000479c3 */ /* 0x000e220000002500 */
[----:B------:R-:W1:Y:S01]  /*0030*/  LDCU.64 UR6, c[0x0][0x358] ;  /* 0x00006b00ff0677ac */ /* 0x000e620008000a00 */
[----:B------:R-:W2:Y:S06]  /*0040*/  LDCU UR8, c[0x0][0x388] ;  /* 0x00007100ff0877ac */ /* 0x000eac0008000800 */
[----:B------:R-:W0:Y:S08]  /*0050*/  LDC R0, c[0x0][0x360] ;  /* 0x0000d800ff007b82 */ /* 0x000e300000000800 */
[----:B------:R-:W3:Y:S01]  /*0060*/  LDC.64 R2, c[0x0][0x380] ;  /* 0x0000e000ff027b82 */ /* 0x000ee20000000a00 */
[----:B0-----:R-:W-:-:S05]  /*0070*/  IMAD R4, R0, UR4, R5 ;  /* 0x0000000400047c24 */ /* 0x001fca000f8e0205 */
[----:B------:R-:W-:-:S05]  /*0080*/  SHF.L.U32 R5, R4, 0x1, RZ ;  /* 0x0000000104057819 */ /* 0x000fca00000006ff */
[----:B---3--:R-:W-:-:S05]  /*0090*/  IMAD.WIDE R2, R5, 0x4, R2 ;  /* 0x0000000405027825 */ /* 0x008fca00078e0202 */
[----:B-1----:R-:W3:Y:S04]  /*00a0*/  LDG.E R6, desc[UR6][R2.64] ;  /* 0x0000000602067981 */ /* 0x002ee8000c1e1900 */
[----:B------:R-:W3:Y:S01]  /*00b0*/  LDG.E R7, desc[UR6][R2.64+0x4] ;  /* 0x0000040602077981 */ /* 0x000ee2000c1e1900 */
[----:B------:R-:W0:Y:S01]  /*00c0*/  S2UR UR5, SR_CgaCtaId ;  /* 0x00000000000579c3 */ /* 0x000e220000008800 */
[----:B------:R-:W-:Y:S01]  /*00d0*/  UMOV UR4, 0x400 ;  /* 0x0000040000047882 */ /* 0x000fe20000000000 */
[----:B--2---:R-:W-:Y:S02]  /*00e0*/  UISETP.GE.AND UP0, UPT, UR8, 0x2, UPT ;  /* 0x000000020800788c */ /* 0x004fe4000bf06270 */
[----:B0-----:R-:W-:-:S06]  /*00f0*/  ULEA UR4, UR5, UR4, 0x18 ;  /* 0x0000000405047291 */ /* 0x001fcc000f8ec0ff */
[----:B------:R-:W-:-:S05]  /*0100*/  LEA R5, R4, UR4, 0x3 ;  /* 0x0000000404057c11 */ /* 0x000fca000f8e18ff */
[----:B------:R-:W-:Y:S01]  /*0110*/  IMAD R8, R4, -0x4, R5 ;  /* 0xfffffffc04087824 */ /* 0x000fe200078e0205 */
[----:B---3--:R0:W-:Y:S01]  /*0120*/  STS.64 [R5], R6 ;  /* 0x0000000605007388 */ /* 0x0081e20000000a00 */
[----:B------:R-:W-:Y:S06]  /*0130*/  BAR.SYNC.DEFER_BLOCKING 0x0 ;  /* 0x0000000000007b1d */ /* 0x000fec0000010000 */
[----:B------:R-:W-:Y:S05]  /*0140*/  BRA.U !UP0, `(.L_x_0) ;  /* 0x00000001083c7547 */ /* 0x000fea000b800000 */
[----:B------:R-:W1:Y:S01]  /*0150*/  LDCU UR4, c[0x0][0x388] ;  /* 0x00007100ff0477ac */ /* 0x000e620008000800 */
[----:B0-----:R-:W-:Y:S01]  /*0160*/  SHF.L.U32 R5, R0, 0x1, RZ ;  /* 0x0000000100057819 */ /* 0x001fe200000006ff */
[----:B-1----:R-:W-:-:S07]  /*0170*/  IMAD.U32 R0, RZ, RZ, UR4 ;  /* 0x00000004ff007e24 */ /* 0x002fce000f8e00ff */
.L_x_1:
[----:B------:R-:W-:-:S04]  /*0180*/  SHF.R.U32.HI R11, RZ, 0x1, R0 ;  /* 0x00000001ff0b7819 */ /* 0x000fc80000011600 */
[----:B------:R-:W-:-:S04]  /*0190*/  IADD3 R6, PT, PT, R4, R11, RZ ;  /* 0x0000000b04067210 */ /* 0x000fc80007ffe0ff */
[----:B------:R-:W-:-:S13]  /*01a0*/  ISETP.GE.U32.AND P0, PT, R6, R5, PT ;  /* 0x000000050600720c */ /* 0x000fda0003f06070 */
[----:B------:R-:W-:Y:S01]  /*01b0*/  @!P0 IMAD R7, R11, 0x4, R8 ;  /* 0x000000040b078824 */ /* 0x000fe200078e0208 */
[----:B------:R-:W-:Y:S05]  /*01c0*/  @!P0 LDS R6, [R8] ;  /* 0x0000000008068984 */ /* 0x000fea0000000800 */
[----:B------:R-:W0:Y:S02]  /*01d0*/  @!P0 LDS R7, [R7] ;  /* 0x0000000007078984 */ /* 0x000e240000000800 */
[----:B0-----:R-:W-:-:S05]  /*01e0*/  @!P0 FADD R9, R6, R7 ;  /* 0x0000000706098221 */ /* 0x001fca0000000000 */
[----:B------:R1:W-:Y:S01]  /*01f0*/  @!P0 STS [R8], R9 ;  /* 0x0000000908008388 */ /* 0x0003e20000000800 */
[----:B------:R-:W-:Y:S01]  /*0200*/  BAR.SYNC.DEFER_BLOCKING 0x0 ;  /* 0x0000000000007b1d */ /* 0x000fe20000010000 */
[----:B------:R-:W-:Y:S02]  /*0210*/  ISETP.GT.U32.AND P0, PT, R0, 0x3, PT ;  /* 0x000000030000780c */ /* 0x000fe40003f04070 */
[----:B------:R-:W-:-:S11]  /*0220*/  MOV R0, R11 ;  /* 0x0000000b00007202 */ /* 0x000fd60000000f00 */
[----:B-1----:R-:W-:Y:S05]  /*0230*/  @P0 BRA `(.L_x_1) ;  /* 0xfffffffc00d00947 */ /* 0x002fea000383ffff */
.L_x_0:
[----:B0-----:R-:W0:Y:S01]  /*0240*/  LDS R7, [R8] ;  /* 0x0000000008077984 */ /* 0x001e220000000800 */
[----:B------:R-:W-:-:S03]  /*0250*/  IMAD.WIDE R4, R4, 0x4, RZ ;  /* 0x0000000404047825 */ /* 0x000fc600078e02ff */
[----:B------:R-:W-:-:S05]  /*0260*/  IADD3 R2, P0, PT, R2, -R4, RZ ;  /* 0x8000000402027210 */ /* 0x000fca0007f1e0ff */
[----:B------:R-:W-:-:S05]  /*0270*/  IMAD.X R3, R3, 0x1, ~R5, P0 ;  /* 0x0000000103037824 */ /* 0x000fca00000e0e05 */
[----:B0-----:R-:W-:Y:S01]  /*0280*/  STG.E desc[UR6][R2.64], R7 ;  /* 0x0000000702007986 */ /* 0x001fe2000c101906 */
[----:B------:R-:W-:Y:S05]  /*0290*/  EXIT ;  /* 0x000000000000794d */ /* 0x000fea0003800000 */
.L_x_2:
[----:B------:R-:W-:-:S00]  /*02a0*/  BRA `(.L_x_2) ;  /* 0xfffffffc00fc7947 */ /* 0x000fc0000383ffff */
[----:B------:R-:W-:-:S00]  /*02b0*/  NOP ;  /* 0x0000000000007918 */ /* 0x000fc00000000000 */
        /* <DEDUP_REMOVED lines=12> */
.L_x_4:


//--------------------- .text._Z12reduceKernelPfiS_ --------------------------
	.section	.text._Z12reduceKernelPfiS_,"ax",@progbits
	.align	128
        .global         _Z12reduceKernelPfiS_
        .type           _Z12reduceKernelPfiS_,@function
        .size           _Z12reduceKernelPfiS_,(.L_x_5 - _Z12reduceKernelPfiS_)
        .other          _Z12reduceKernelPfiS_,@"STO_CUDA_ENTRY STV_DEFAULT"
_Z12reduceKernelPfiS_:
.text._Z12reduceKernelPfiS_:
[----:B------:R-:W-:Y:S01]  /*0000*/  LDC R1, c[0x0][0x37c] ;  /* 0x0000df00ff017b82 */ /* 0x000fe20000000800 */
[----:B------:R-:W0:Y:S01]  /*0010*/  S2R R5, SR_TID.X ;  /* 0x0000000000057919 */ /* 0x000e220000002100 */
[----:B------:R-:W0:Y:S06]  /*0020*/  LDCU UR6, c[0x0][0x360] ;  /* 0x00006c00ff0677ac */ /* 0x000e2c0008000800 */
[----:B------:R-:W1:Y:S01]  /*0030*/  LDC.64 R2, c[0x0][0x380] ;  /* 0x0000e000ff027b82 */ /* 0x000e620000000a00 */
[----:B------:R-:W0:Y:S01]  /*0040*/  S2R R0, SR_CTAID.X ;  /* 0x0000000000007919 */ /* 0x000e220000002500 */
[----:B------:R-:W2:Y:S01]  /*0050*/  LDCU.64 UR8, c[0x0][0x358] ;  /* 0x00006b00ff0877ac */ /* 0x000ea20008000a00 */
[----:B0-----:R-:W-:-:S05]  /*0060*/  IMAD R4, R0, UR6, R5 ;  /* 0x0000000600047c24 */ /* 0x001fca000f8e0205 */
[----:B------:R-:W-:-:S05]  /*0070*/  SHF.L.U32 R7, R4, 0x1, RZ ;  /* 0x0000000104077819 */ /* 0x000fca00000006ff */
[----:B-1----:R-:W-:-:S05]  /*0080*/  IMAD.WIDE R2, R7, 0x4, R2 ;  /* 0x0000000407027825 */ /* 0x002fca00078e0202 */
[----:B--2---:R-:W2:Y:S04]  /*0090*/  LDG.E R10, desc[UR8][R2.64] ;  /* 0x00000008020a7981 */ /* 0x004ea8000c1e1900 */
[----:B------:R-:W2:Y:S01]  /*00a0*/  LDG.E R11, desc[UR8][R2.64+0x4] ;  /* 0x00000408020b7981 */ /* 0x000ea2000c1e1900 */
[----:B------:R-:W0:Y:S01]  /*00b0*/  S2UR UR5, SR_CgaCtaId ;  /* 0x00000000000579c3 */ /* 0x000e220000008800 */
[----:B------:R-:W-:Y:S01]  /*00c0*/  UMOV UR4, 0x400 ;  /* 0x0000040000047882 */ /* 0x000fe20000000000 */
[C---:B------:R-:W-:Y:S02]  /*00d0*/  SHF.L.U32 R7, R5.reuse, 0x3, RZ ;  /* 0x0000000305077819 */ /* 0x040fe400000006ff */
[C---:B------:R-:W-:Y:S02]  /*00e0*/  ISETP.GE.U32.AND P0, PT, R5.reuse, UR6, PT ;  /* 0x0000000605007c0c */ /* 0x040fe4000bf06070 */
[----:B------:R-:W-:Y:S01]  /*00f0*/  SHF.L.U32 R6, R5, 0x2, RZ ;  /* 0x0000000205067819 */ /* 0x000fe200000006ff */
[----:B0-----:R-:W-:-:S02]  /*0100*/  ULEA UR4, UR5, UR4, 0x18 ;  /* 0x0000000405047291 */ /* 0x001fc4000f8ec0ff */
[----:B------:R-:W-:-:S04]  /*0110*/  USHF.L.U32 UR5, UR6, 0x1, URZ ;  /* 0x0000000106057899 */ /* 0x000fc800080006ff */
[----:B------:R-:W-:Y:S02]  /*0120*/  IADD3 R8, PT, PT, R7, UR4, RZ ;  /* 0x0000000407087c10 */ /* 0x000fe4000fffe0ff */
[----:B------:R-:W-:-:S13]  /*0130*/  ISETP.GE.U32.AND P1, PT, R6, UR5, PT ;  /* 0x0000000506007c0c */ /* 0x000fda000bf26070 */
[----:B------:R-:W-:Y:S01]  /*0140*/  @!P1 IADD3 R9, PT, PT, R7, R8, RZ ;  /* 0x0000000807099210 */ /* 0x000fe20007ffe0ff */
[----:B--2---:R-:W-:Y:S01]  /*0150*/  STS.64 [R7+UR4], R10 ;  /* 0x0000000a07007988 */ /* 0x004fe20008000a04 */
[----:B------:R-:W-:Y:S06]  /*0160*/  BAR.SYNC.DEFER_BLOCKING 0x0 ;  /* 0x0000000000007b1d */ /* 0x000fec0000010000 */
[----:B------:R-:W0:Y:S02]  /*0170*/  @!P0 LDS.64 R12, [R7+UR4] ;  /* 0x00000004070c8984 */ /* 0x000e240008000a00 */
[----:B0-----:R-:W-:-:S05]  /*0180*/  @!P0 FADD R12, R12, R13 ;  /* 0x0000000d0c0c8221 */ /* 0x001fca0000000000 */
[----:B------:R0:W-:Y:S01]  /*0190*/  @!P0 STS [R7+UR4], R12 ;  /* 0x0000000c07008988 */ /* 0x0001e20008000804 */
[----:B------:R-:W-:Y:S01]  /*01a0*/  BAR.SYNC.DEFER_BLOCKING 0x0 ;  /* 0x0000000000007b1d */ /* 0x000fe20000010000 */
[----:B------:R-:W-:Y:S01]  /*01b0*/  ISETP.GE.U32.AND P0, PT, R7, UR5, PT ;  /* 0x0000000507007c0c */ /* 0x000fe2000bf06070 */
[----:B0-----:R-:W-:-:S04]  /*01c0*/  IMAD.SHL.U32 R7, R5, 0x10, RZ ;  /* 0x0000001005077824 */ /* 0x001fc800078e00ff */
[----:B------:R-:W-:Y:S04]  /*01d0*/  @!P1 LDS R10, [R9] ;  /* 0x00000000090a9984 */ /* 0x000fe80000000800 */
[----:B------:R-:W0:Y:S02]  /*01e0*/  @!P1 LDS R11, [R9+0x8] ;  /* 0x00000800090b9984 */ /* 0x000e240000000800 */
[----:B0-----:R-:W-:Y:S02]  /*01f0*/  @!P1 FADD R10, R10, R11 ;  /* 0x0000000b0a0a9221 */ /* 0x001fe40000000000 */
[----:B------:R-:W-:-:S03]  /*0200*/  @!P0 IMAD R11, R5, 0x18, R8 ;  /* 0x00000018050b8824 */ /* 0x000fc600078e0208 */
[----:B------:R0:W-:Y:S01]  /*0210*/  @!P1 STS [R9], R10 ;  /* 0x0000000a09009388 */ /* 0x0001e20000000800 */
[----:B------:R-:W-:Y:S01]  /*0220*/  BAR.SYNC.DEFER_BLOCKING 0x0 ;  /* 0x0000000000007b1d */ /* 0x000fe20000010000 */
[----:B------:R-:W-:Y:S02]  /*0230*/  ISETP.GE.U32.AND P1, PT, R7, UR5, PT ;  /* 0x0000000507007c0c */ /* 0x000fe4000bf26070 */
[----:B0-----:R-:W-:-:S11]  /*0240*/  SHF.L.U32 R10, R5, 0x5, RZ ;  /* 0x00000005050a7819 */ /* 0x001fd600000006ff */
[----:B------:R-:W-:Y:S01]  /*0250*/  @!P1 IMAD R7, R5, 0x38, R8 ;  /* 0x0000003805079824 */ /* 0x000fe200078e0208 */
[----:B------:R-:W-:Y:S04]  /*0260*/  @!P0 LDS R13, [R11] ;  /* 0x000000000b0d8984 */ /* 0x000fe80000000800 */
[----:B------:R-:W0:Y:S02]  /*0270*/  @!P0 LDS R14, [R11+0x10] ;  /* 0x000010000b0e8984 */ /* 0x000e240000000800 */
[----:B0-----:R-:W-:Y:S01]  /*0280*/  @!P0 FADD R14, R13, R14 ;  /* 0x0000000e0d0e8221 */ /* 0x001fe20000000000 */
[----:B------:R-:W-:-:S04]  /*0290*/  SHF.L.U32 R13, R5, 0x6, RZ ;  /* 0x00000006050d7819 */ /* 0x000fc800000006ff */
[----:B------:R-:W-:Y:S01]  /*02a0*/  @!P0 STS [R11], R14 ;  /* 0x0000000e0b008388 */ /* 0x000fe20000000800 */
[----:B------:R-:W-:Y:S01]  /*02b0*/  BAR.SYNC.DEFER_BLOCKING 0x0 ;  /* 0x0000000000007b1d */ /* 0x000fe20000010000 */
[----:B------:R-:W-:-:S05]  /*02c0*/  ISETP.GE.U32.AND P0, PT, R10, UR5, PT ;  /* 0x000000050a007c0c */ /* 0x000fca000bf06070 */
[----:B------:R-:W-:Y:S04]  /*02d0*/  @!P1 LDS R12, [R7] ;  /* 0x00000000070c9984 */ /* 0x000fe80000000800 */
[----:B------:R-:W0:Y:S02]  /*02e0*/  @!P1 LDS R9, [R7+0x20] ;  /* 0x0000200007099984 */ /* 0x000e240000000800 */
[----:B0-----:R-:W-:Y:S02]  /*02f0*/  @!P1 FADD R12, R12, R9 ;  /* 0x000000090c0c9221 */ /* 0x001fe40000000000 */
[----:B------:R-:W-:-:S03]  /*0300*/  @!P0 IMAD R9, R5, 0x78, R8 ;  /* 0x0000007805098824 */ /* 0x000fc600078e0208 */
[----:B------:R0:W-:Y:S01]  /*0310*/  @!P1 STS [R7], R12 ;  /* 0x0000000c07009388 */ /* 0x0001e20000000800 */
[----:B------:R-:W-:Y:S01]  /*0320*/  BAR.SYNC.DEFER_BLOCKING 0x0 ;  /* 0x0000000000007b1d */ /* 0x000fe20000010000 */
[----:B------:R-:W-:Y:S02]  /*0330*/  ISETP.GE.U32.AND P1, PT, R13, UR5, PT ;  /* 0x000000050d007c0c */ /* 0x000fe4000bf26070 */
[----:B0-----:R-:W-:-:S03]  /*0340*/  SHF.L.U32 R7, R5, 0x7, RZ ;  /* 0x0000000705077819 */ /* 0x001fc600000006ff */
[----:B------:R-:W-:Y:S04]  /*0350*/  @!P0 LDS R10, [R9] ;  /* 0x00000000090a8984 */ /* 0x000fe80000000800 */
[----:B------:R-:W0:Y:S02]  /*0360*/  @!P0 LDS R11, [R9+0x40] ;  /* 0x00004000090b8984 */ /* 0x000e240000000800 */
[----:B0-----:R-:W-:Y:S02]  /*0370*/  @!P0 FADD R10, R10, R11 ;  /* 0x0000000b0a0a8221 */ /* 0x001fe40000000000 */
[----:B------:R-:W-:-:S03]  /*0380*/  @!P1 IMAD R11, R5, 0xf8, R8 ;  /* 0x000000f8050b9824 */ /* 0x000fc600078e0208 */
[----:B------:R0:W-:Y:S01]  /*0390*/  @!P0 STS [R9], R10 ;  /* 0x0000000a09008388 */ /* 0x0001e20000000800 */
[----:B------:R-:W-:Y:S01]  /*03a0*/  BAR.SYNC.DEFER_BLOCKING 0x0 ;  /* 0x0000000000007b1d */ /* 0x000fe20000010000 */
[----:B------:R-:W-:Y:S01]  /*03b0*/  ISETP.GE.U32.AND P0, PT, R7, UR5, PT ;  /* 0x0000000507007c0c */ /* 0x000fe2000bf06070 */
[----:B0-----:R-:W-:-:S12]  /*03c0*/  IMAD.SHL.U32 R9, R5, 0x100, RZ ;  /* 0x0000010005097824 */ /* 0x001fd800078e00ff */
[----:B------:R-:W-:Y:S01]  /*03d0*/  @!P0 IMAD R7, R5, 0x1f8, R8 ;  /* 0x000001f805078824 */ /* 0x000fe200078e0208 */
[----:B------:R-:W-:Y:S04]  /*03e0*/  @!P1 LDS R13, [R11] ;  /* 0x000000000b0d9984 */ /* 0x000fe80000000800 */
[----:B------:R-:W0:Y:S02]  /*03f0*/  @!P1 LDS R12, [R11+0x80] ;  /* 0x000080000b0c9984 */ /* 0x000e240000000800 */
[----:B0-----:R-:W-:-:S05]  /*0400*/  @!P1 FADD R12, R13, R12 ;  /* 0x0000000c0d0c9221 */ /* 0x001fca0000000000 */
[----:B------:R0:W-:Y:S01]  /*0410*/  @!P1 STS [R11], R12 ;  /* 0x0000000c0b009388 */ /* 0x0001e20000000800 */
[----:B------:R-:W-:Y:S01]  /*0420*/  BAR.SYNC.DEFER_BLOCKING 0x0 ;  /* 0x0000000000007b1d */ /* 0x000fe20000010000 */
[----:B------:R-:W-:Y:S02]  /*0430*/  ISETP.GE.U32.AND P1, PT, R9, UR5, PT ;  /* 0x0000000509007c0c */ /* 0x000fe4000bf26070 */
[----:B0-----:R-:W-:-:S11]  /*0440*/  SHF.L.U32 R11, R5, 0x9, RZ ;  /* 0x00000009050b7819 */ /* 0x001fd600000006ff */
[----:B------:R-:W-:Y:S01]  /*0450*/  @!P1 IMAD R9, R5, 0x3f8, R8 ;  /* 0x000003f805099824 */ /* 0x000fe200078e0208 */
[----:B------:R-:W-:Y:S04]  /*0460*/  @!P0 LDS R13, [R7] ;  /* 0x00000000070d8984 */ /* 0x000fe80000000800 */
[----:B------:R-:W0:Y:S02]  /*0470*/  @!P0 LDS R10, [R7+0x100] ;  /* 0x00010000070a8984 */ /* 0x000e240000000800 */
[----:B0-----:R-:W-:-:S05]  /*0480*/  @!P0 FADD R10, R13, R10 ;  /* 0x0000000a0d0a8221 */ /* 0x001fca0000000000 */
[----:B------:R0:W-:Y:S01]  /*0490*/  @!P0 STS [R7], R10 ;  /* 0x0000000a07008388 */ /* 0x0001e20000000800 */
[----:B------:R-:W-:Y:S01]  /*04a0*/  BAR.SYNC.DEFER_BLOCKING 0x0 ;  /* 0x0000000000007b1d */ /* 0x000fe20000010000 */
[----:B------:R-:W-:-:S13]  /*04b0*/  ISETP.GE.U32.AND P0, PT, R11, UR5, PT ;  /* 0x000000050b007c0c */ /* 0x000fda000bf06070 */
[----:B------:R-:W-:Y:S01]  /*04c0*/  @!P0 IMAD R11, R5, 0x7f8, R8 ;  /* 0x000007f8050b8824 */ /* 0x000fe200078e0208 */
[----:B------:R-:W-:Y:S01]  /*04d0*/  IADD3 R8, PT, PT, R8, -R6, RZ ;  /* 0x8000000608087210 */ /* 0x000fe20007ffe0ff */
[----:B0-----:R-:W-:Y:S01]  /*04e0*/  IMAD.WIDE R6, R4, 0x4, RZ ;  /* 0x0000000404067825 */ /* 0x001fe200078e02ff */
[----:B------:R-:W-:Y:S04]  /*04f0*/  @!P1 LDS R13, [R9] ;  /* 0x00000000090d9984 */ /* 0x000fe80000000800 */
[----:B------:R-:W0:Y:S02]  /*0500*/  @!P1 LDS R12, [R9+0x200] ;  /* 0x00020000090c9984 */ /* 0x000e240000000800 */
[----:B0-----:R-:W-:-:S05]  /*0510*/  @!P1 FADD R12, R13, R12 ;  /* 0x0000000c0d0c9221 */ /* 0x001fca0000000000 */
[----:B------:R-:W-:Y:S01]  /*0520*/  @!P1 STS [R9], R12 ;  /* 0x0000000c09009388 */ /* 0x000fe20000000800 */
[----:B------:R-:W-:Y:S01]  /*0530*/  BAR.SYNC.DEFER_BLOCKING 0x0 ;  /* 0x0000000000007b1d */ /* 0x000fe20000010000 */
[----:B------:R-:W-:-:S04]  /*0540*/  IADD3 R2, P1, PT, R2, -R6, RZ ;  /* 0x8000000602027210 */ /* 0x000fc80007f3e0ff */
[----:B------:R-:W-:Y:S01]  /*0550*/  IADD3.X R3, PT, PT, R3, ~R7, RZ, P1, !PT ;  /* 0x8000000703037210 */ /* 0x000fe20000ffe4ff */
[----:B------:R-:W-:Y:S04]  /*0560*/  @!P0 LDS R13, [R11] ;  /* 0x000000000b0d8984 */ /* 0x000fe80000000800 */
[----:B------:R-:W0:Y:S02]  /*0570*/  @!P0 LDS R10, [R11+0x400] ;  /* 0x000400000b0a8984 */ /* 0x000e240000000800 */
[----:B0-----:R-:W-:-:S05]  /*0580*/  @!P0 FADD R10, R13, R10 ;  /* 0x0000000a0d0a8221 */ /* 0x001fca0000000000 */
[----:B------:R-:W-:Y:S01]  /*0590*/  @!P0 STS [R11], R10 ;  /* 0x0000000a0b008388 */ /* 0x000fe20000000800 */
[----:B------:R-:W-:Y:S01]  /*05a0*/  BAR.SYNC.DEFER_BLOCKING 0x0 ;  /* 0x0000000000007b1d */ /* 0x000fe20000010000 */
[----:B------:R-:W-:-:S05]  /*05b0*/  ISETP.NE.AND P0, PT, R5, RZ, PT ;  /* 0x000000ff0500720c */ /* 0x000fca0003f05270 */
[----:B------:R-:W0:Y:S04]  /*05c0*/  LDS R13, [R8] ;  /* 0x00000000080d7984 */ /* 0x000e280000000800 */
[----:B0-----:R0:W-:Y:S04]  /*05d0*/  STG.E desc[UR8][R2.64], R13 ;  /* 0x0000000d02007986 */ /* 0x0011e8000c101908 */
[----:B------:R-:W-:Y:S05]  /*05e0*/  @P0 EXIT ;  /* 0x000000000000094d */ /* 0x000fea0003800000 */
[----:B------:R-:W1:Y:S01]  /*05f0*/  LDS R5, [UR4] ;  /* 0x00000004ff057984 */ /* 0x000e620008000800 */
[----:B0-----:R-:W0:Y:S02]  /*0600*/  LDC.64 R2, c[0x0][0x390] ;  /* 0x0000e400ff027b82 */ /* 0x001e240000000a00 */
[----:B0-----:R-:W-:-:S05]  /*0610*/  IMAD.WIDE.U32 R2, R0, 0x4, R2 ;  /* 0x0000000400027825 */ /* 0x001fca00078e0002 */
[----:B-1----:R-:W-:Y:S01]  /*0620*/  STG.E desc[UR8][R2.64], R5 ;  /* 0x0000000502007986 */ /* 0x002fe2000c101908 */
[----:B------:R-:W-:Y:S05]  /*0630*/  EXIT ;  /* 0x000000000000794d */ /* 0x000fea0003800000 */
.L_x_3:
        /* <DEDUP_REMOVED lines=12> */
.L_x_5:


//--------------------- .nv.shared._Z13reduceKernel2Pfi --------------------------
	.section	.nv.shared._Z13reduceKernel2Pfi,"aw",@nobits
	.sectionflags	@""
	.align	4
.nv.shared._Z13reduceKernel2Pfi:
	.zero		3072


//--------------------- .nv.shared.reserved.0     --------------------------
	.section	.nv.shared.reserved.0,"aw",@nobits
	.weak		__nv_reservedSMEM_offset_0_alias
	.size		__nv_reservedSMEM_offset_0_alias, 0, 64
	.other		__nv_reservedSMEM_offset_0_alias,@"STO_CUDA_RESERVED_SHARED STV_DEFAULT"
__nv_reservedSMEM_offset_0_alias:
	.zero		0
	.zero		64


//--------------------- .nv.shared._Z12reduceKernelPfiS_ --------------------------
	.section	.nv.shared._Z12reduceKernelPfiS_,"aw",@nobits
	.sectionflags	@""
	.align	4
.nv.shared._Z12reduceKernelPfiS_:
	.zero		3072


//--------------------- .nv.constant0._Z13reduceKernel2Pfi --------------------------
	.section	.nv.constant0._Z13reduceKernel2Pfi,"a",@progbits
	.sectionflags	@""
	.align	4
.nv.constant0._Z13reduceKernel2Pfi:
	.zero		908


//--------------------- .nv.constant0._Z12reduceKernelPfiS_ --------------------------
	.section	.nv.constant0._Z12reduceKernelPfiS_,"a",@progbits
	.sectionflags	@""
	.align	4
.nv.constant0._Z12reduceKernelPfiS_:
	.zero		920


//--------------------- SYMBOLS --------------------------

	.type		.nv.reservedSmem.offset0,@object
	.size		.nv.reservedSmem.offset0,0x4
	.type		.nv.reservedSmem.cap,@object
	.size		.nv.reservedSmem.cap,0x4
